	.headerflags	@"EF_CUDA_TEXMODE_UNIFIED EF_CUDA_64BIT_ADDRESS EF_CUDA_ACCELERATORS EF_CUDA_SM90 EF_CUDA_VIRTUAL_SM(EF_CUDA_SM90)"
	.elftype	@"ET_EXEC"


//--------------------- .nv.info                  --------------------------
	.section	.nv.info,"",@"SHT_CUDA_INFO"
	.align	4


	//----- nvinfo : EIATTR_REGCOUNT
	.align		4
        /*0000*/ 	.byte	0x04, 0x2f
        /*0002*/ 	.short	(.L_3 - .L_2)
	.align		4
.L_2:
        /*0004*/ 	.word	index@(triton_poi_fused__native_batch_norm_legit_no_training_12)
        /*0008*/ 	.word	0x0000001a


	//----- nvinfo : EIATTR_MIN_STACK_SIZE
	.align		4
.L_3:
        /*000c*/ 	.byte	0x04, 0x12
        /*000e*/ 	.short	(.L_5 - .L_4)
	.align		4
.L_4:
        /*0010*/ 	.word	index@(triton_poi_fused__native_batch_norm_legit_no_training_12)
        /*0014*/ 	.word	0x00000000


	//----- nvinfo : EIATTR_FRAME_SIZE
	.align		4
.L_5:
        /*0018*/ 	.byte	0x04, 0x11
        /*001a*/ 	.short	(.L_7 - .L_6)
	.align		4
.L_6:
        /*001c*/ 	.word	index@(triton_poi_fused__native_batch_norm_legit_no_training_12)
        /*0020*/ 	.word	0x00000000


	//----- nvinfo : EIATTR_MIN_STACK_SIZE
	.align		4
.L_7:
        /*0024*/ 	.byte	0x04, 0x12
        /*0026*/ 	.short	(.L_9 - .L_8)
	.align		4
.L_8:
        /*0028*/ 	.word	index@(triton_poi_fused__native_batch_norm_legit_no_training_12)
        /*002c*/ 	.word	0x00000000
.L_9:


//--------------------- .nv.info.triton_poi_fused__native_batch_norm_legit_no_training_12 --------------------------
	.section	.nv.info.triton_poi_fused__native_batch_norm_legit_no_training_12,"",@"SHT_CUDA_INFO"
	.sectionflags	@""
	.align	4


	//----- nvinfo : EIATTR_CUDA_API_VERSION
	.align		4
        /*0000*/ 	.byte	0x04, 0x37
        /*0002*/ 	.short	(.L_11 - .L_10)
.L_10:
        /*0004*/ 	.word	0x0000007c


	//----- nvinfo : EIATTR_KPARAM_INFO
	.align		4
.L_11:
        /*0008*/ 	.byte	0x04, 0x17
        /*000a*/ 	.short	(.L_13 - .L_12)
.L_12:
        /*000c*/ 	.word	0x00000000
        /*0010*/ 	.short	0x0008
        /*0012*/ 	.short	0x0040
        /*0014*/ 	.byte	0x00, 0xf0, 0x11, 0x00


	//----- nvinfo : EIATTR_KPARAM_INFO
	.align		4
.L_13:
        /*0018*/ 	.byte	0x04, 0x17
        /*001a*/ 	.short	(.L_15 - .L_14)
.L_14:
        /*001c*/ 	.word	0x00000000
        /*0020*/ 	.short	0x0007
        /*0022*/ 	.short	0x0038
        /*0024*/ 	.byte	0x00, 0xf4, 0x21, 0x00


	//----- nvinfo : EIATTR_KPARAM_INFO
	.align		4
.L_15:
        /*0028*/ 	.byte	0x04, 0x17
        /*002a*/ 	.short	(.L_17 - .L_16)
.L_16:
        /*002c*/ 	.word	0x00000000
        /*0030*/ 	.short	0x0006
        /*0032*/ 	.short	0x0030
        /*0034*/ 	.byte	0x00, 0xf4, 0x21, 0x00


	//----- nvinfo : EIATTR_KPARAM_INFO
	.align		4
.L_17:
        /*0038*/ 	.byte	0x04, 0x17
        /*003a*/ 	.short	(.L_19 - .L_18)
.L_18:
        /*003c*/ 	.word	0x00000000
        /*0040*/ 	.short	0x0005
        /*0042*/ 	.short	0x0028
        /*0044*/ 	.byte	0x00, 0xf4, 0x21, 0x00


	//----- nvinfo : EIATTR_KPARAM_INFO
	.align		4
.L_19:
        /*0048*/ 	.byte	0x04, 0x17
        /*004a*/ 	.short	(.L_21 - .L_20)
.L_20:
        /*004c*/ 	.word	0x00000000
        /*0050*/ 	.short	0x0004
        /*0052*/ 	.short	0x0020
        /*0054*/ 	.byte	0x00, 0xf4, 0x21, 0x00


	//----- nvinfo : EIATTR_KPARAM_INFO
	.align		4
.L_21:
        /*0058*/ 	.byte	0x04, 0x17
        /*005a*/ 	.short	(.L_23 - .L_22)
.L_22:
        /*005c*/ 	.word	0x00000000
        /*0060*/ 	.short	0x0003
        /*0062*/ 	.short	0x0018
        /*0064*/ 	.byte	0x00, 0xf4, 0x21, 0x00


	//----- nvinfo : EIATTR_KPARAM_INFO
	.align		4
.L_23:
        /*0068*/ 	.byte	0x04, 0x17
        /*006a*/ 	.short	(.L_25 - .L_24)
.L_24:
        /*006c*/ 	.word	0x00000000
        /*0070*/ 	.short	0x0002
        /*0072*/ 	.short	0x0010
        /*0074*/ 	.byte	0x00, 0xf4, 0x21, 0x00


	//----- nvinfo : EIATTR_KPARAM_INFO
	.align		4
.L_25:
        /*0078*/ 	.byte	0x04, 0x17
        /*007a*/ 	.short	(.L_27 - .L_26)
.L_26:
        /*007c*/ 	.word	0x00000000
        /*0080*/ 	.short	0x0001
        /*0082*/ 	.short	0x0008
        /*0084*/ 	.byte	0x00, 0xf4, 0x21, 0x00


	//----- nvinfo : EIATTR_KPARAM_INFO
	.align		4
.L_27:
        /*0088*/ 	.byte	0x04, 0x17
        /*008a*/ 	.short	(.L_29 - .L_28)
.L_28:
        /*008c*/ 	.word	0x00000000
        /*0090*/ 	.short	0x0000
        /*0092*/ 	.short	0x0000
        /*0094*/ 	.byte	0x00, 0xf4, 0x21, 0x00


	//----- nvinfo : EIATTR_SPARSE_MMA_MASK
	.align		4
.L_29:
        /*0098*/ 	.byte	0x03, 0x50
        /*009a*/ 	.short	0x0000


	//----- nvinfo : EIATTR_MAXREG_COUNT
	.align		4
        /*009c*/ 	.byte	0x03, 0x1b
        /*009e*/ 	.short	0x00ff


	//----- nvinfo : EIATTR_EXIT_INSTR_OFFSETS
	.align		4
        /*00a0*/ 	.byte	0x04, 0x1c
        /*00a2*/ 	.short	(.L_31 - .L_30)


	//   ....[0]....
.L_30:
        /*00a4*/ 	.word	0x000003e0


	//   ....[1]....
        /*00a8*/ 	.word	0x00000400


	//----- nvinfo : EIATTR_REQNTID
	.align		4
.L_31:
        /*00ac*/ 	.byte	0x04, 0x10
        /*00ae*/ 	.short	(.L_33 - .L_32)
.L_32:
        /*00b0*/ 	.word	0x00000020
        /*00b4*/ 	.word	0x00000001
        /*00b8*/ 	.word	0x00000001


	//----- nvinfo : EIATTR_CBANK_PARAM_SIZE
	.align		4
.L_33:
        /*00bc*/ 	.byte	0x03, 0x19
        /*00be*/ 	.short	0x0044


	//----- nvinfo : EIATTR_PARAM_CBANK
	.align		4
        /*00c0*/ 	.byte	0x04, 0x0a
        /*00c2*/ 	.short	(.L_35 - .L_34)
	.align		4
.L_34:
        /*00c4*/ 	.word	index@(.nv.constant0.triton_poi_fused__native_batch_norm_legit_no_training_12)
        /*00c8*/ 	.short	0x0210
        /*00ca*/ 	.short	0x0044


	//----- nvinfo : EIATTR_SW_WAR
	.align		4
.L_35:
        /*00cc*/ 	.byte	0x04, 0x36
        /*00ce*/ 	.short	(.L_37 - .L_36)
.L_36:
        /*00d0*/ 	.word	0x00000008
.L_37:


//--------------------- .nv.callgraph             --------------------------
	.section	.nv.callgraph,"",@"SHT_CUDA_CALLGRAPH"
	.align	4
	.sectionentsize	8
	.align		4
        /*0000*/ 	.word	0x00000000
	.align		4
        /*0004*/ 	.word	0xffffffff
	.align		4
        /*0008*/ 	.word	0x00000000
	.align		4
        /*000c*/ 	.word	0xfffffffe
	.align		4
        /*0010*/ 	.word	0x00000000
	.align		4
        /*0014*/ 	.word	0xfffffffd
	.align		4
        /*0018*/ 	.word	0x00000000
	.align		4
        /*001c*/ 	.word	0xfffffffc


//--------------------- .nv.constant4             --------------------------
	.section	.nv.constant4,"a",@progbits
	.align	8
	.align		8
.nv.constant4:
        /*0000*/ 	.dword	_$_str
	.align		8
        /*0008*/ 	.dword	_$_str_$_2


//--------------------- .text.triton_poi_fused__native_batch_norm_legit_no_training_12 --------------------------
	.section	.text.triton_poi_fused__native_batch_norm_legit_no_training_12,"ax",@progbits
	.align	128
        .global         triton_poi_fused__native_batch_norm_legit_no_training_12
        .type           triton_poi_fused__native_batch_norm_legit_no_training_12,@function
        .size           triton_poi_fused__native_batch_norm_legit_no_training_12,(.L_x_1 - triton_poi_fused__native_batch_norm_legit_no_training_12)
        .other          triton_poi_fused__native_batch_norm_legit_no_training_12,@"STO_CUDA_ENTRY STV_DEFAULT"
triton_poi_fused__native_batch_norm_legit_no_training_12:
.text.triton_poi_fused__native_batch_norm_legit_no_training_12:
[----:B------:R-:W0:Y:S01]  /*0000*/  LDC R1, c[0x0][0x28] ;  /* 0x00000a00ff017b82 */ /* 0x000e220000000800 */
[----:B------:R-:W1:Y:S07]  /*0010*/  S2R R22, SR_TID.X ;  /* 0x0000000000167919 */ /* 0x000e6e0000002100 */
[----:B------:R-:W2:Y:S01]  /*0020*/  LDC.64 R2, c[0x0][0x240] ;  /* 0x00009000ff027b82 */ /* 0x000ea20000000a00 */
[----:B------:R-:W-:Y:S01]  /*0030*/  HFMA2.MMA R20, -RZ, RZ, 0, 0 ;  /* 0x00000000ff147435 */ /* 0x000fe200000001ff */
[----:B------:R-:W-:Y:S01]  /*0040*/  ULDC.64 UR4, c[0x0][0x208] ;  /* 0x0000820000047ab9 */ /* 0x000fe20000000a00 */
[----:B------:R-:W3:Y:S05]  /*0050*/  S2R R17, SR_CTAID.X ;  /* 0x0000000000117919 */ /* 0x000eea0000002500 */
[----:B------:R-:W4:Y:S08]  /*0060*/  LDC.64 R6, c[0x0][0x210] ;  /* 0x00008400ff067b82 */ /* 0x000f300000000a00 */
[----:B------:R-:W5:Y:S08]  /*0070*/  LDC.64 R8, c[0x0][0x228] ;  /* 0x00008a00ff087b82 */ /* 0x000f700000000a00 */
[----:B------:R-:W4:Y:S01]  /*0080*/  LDC.64 R10, c[0x0][0x220] ;  /* 0x00008800ff0a7b82 */ /* 0x000f220000000a00 */
[----:B-1----:R-:W-:-:S07]  /*0090*/  LOP3.LUT R0, R22, 0xf, RZ, 0xc0, !PT ;  /* 0x0000000f16007812 */ /* 0x002fce00078ec0ff */
[----:B------:R-:W1:Y:S01]  /*00a0*/  LDC.64 R12, c[0x0][0x230] ;  /* 0x00008c00ff0c7b82 */ /* 0x000e620000000a00 */
[----:B---3--:R-:W-:-:S04]  /*00b0*/  LEA R17, R17, R0, 0x4 ;  /* 0x0000000011117211 */ /* 0x008fc800078e20ff */
[----:B------:R-:W-:-:S03]  /*00c0*/  SHF.R.S32.HI R0, RZ, 0x1f, R17 ;  /* 0x0000001fff007819 */ /* 0x000fc60000011411 */
[----:B------:R-:W3:Y:S01]  /*00d0*/  LDC.64 R14, c[0x0][0x238] ;  /* 0x00008e00ff0e7b82 */ /* 0x000ee20000000a00 */
[----:B------:R-:W-:Y:S02]  /*00e0*/  ISETP.GE.AND P0, PT, R17, 0x10, PT ;  /* 0x000000101100780c */ /* 0x000fe40003f06270 */
[----:B------:R-:W-:-:S04]  /*00f0*/  LEA.HI R0, R0, R17, RZ, 0x2 ;  /* 0x0000001100007211 */ /* 0x000fc800078f10ff */
[----:B------:R-:W-:-:S04]  /*0100*/  LOP3.LUT R4, R0, 0xfffffffc, RZ, 0xc0, !PT ;  /* 0xfffffffc00047812 */ /* 0x000fc800078ec0ff */
[----:B------:R-:W-:Y:S02]  /*0110*/  IADD3 R19, R17, -R4, RZ ;  /* 0x8000000411137210 */ /* 0x000fe40007ffe0ff */
[----:B------:R-:W1:Y:S03]  /*0120*/  LDC.64 R4, c[0x0][0x218] ;  /* 0x00008600ff047b82 */ /* 0x000e660000000a00 */
[----:B--2---:R-:W-:-:S05]  /*0130*/  IMAD.WIDE R2, R19, 0x4, R2 ;  /* 0x0000000413027825 */ /* 0x004fca00078e0202 */
[----:B------:R4:W2:Y:S01]  /*0140*/  @!P0 LDG.E.EL R20, desc[UR4][R2.64] ;  /* 0x0000000402148981 */ /* 0x0008a2000c2e1900 */
[----:B------:R-:W-:Y:S02]  /*0150*/  SHF.R.S32.HI R0, RZ, 0x2, R0 ;  /* 0x00000002ff007819 */ /* 0x000fe40000011400 */
[----:B------:R-:W-:-:S03]  /*0160*/  MOV R16, RZ ;  /* 0x000000ff00107202 */ /* 0x000fc60000000f00 */
[----:B------:R-:W-:-:S04]  /*0170*/  IMAD R21, R0, 0x14, R19 ;  /* 0x0000001400157824 */ /* 0x000fc800078e0213 */
[----:B----4-:R-:W-:-:S04]  /*0180*/  IMAD.WIDE R2, R21, 0x4, R6 ;  /* 0x0000000415027825 */ /* 0x010fc800078e0206 */
[----:B-----5:R-:W-:-:S04]  /*0190*/  IMAD.WIDE R8, R21, 0x4, R8 ;  /* 0x0000000415087825 */ /* 0x020fc800078e0208 */
[----:B01----:R-:W-:Y:S01]  /*01a0*/  IMAD.WIDE R4, R21, 0x4, R4 ;  /* 0x0000000415047825 */ /* 0x003fe200078e0204 */
[----:B------:R-:W-:Y:S02]  /*01b0*/  HFMA2.MMA R21, -RZ, RZ, 0, 0 ;  /* 0x00000000ff157435 */ /* 0x000fe400000001ff */
[----:B------:R-:W-:Y:S01]  /*01c0*/  HFMA2.MMA R23, -RZ, RZ, 0, 0 ;  /* 0x00000000ff177435 */ /* 0x000fe200000001ff */
[C---:B------:R-:W-:Y:S01]  /*01d0*/  IMAD.WIDE R6, R19.reuse, 0x4, R10 ;  /* 0x0000000413067825 */ /* 0x040fe200078e020a */
[----:B------:R-:W-:Y:S01]  /*01e0*/  MOV R0, RZ ;  /* 0x000000ff00007202 */ /* 0x000fe20000000f00 */
[----:B------:R3:W4:Y:S01]  /*01f0*/  @!P0 LDG.E R16, desc[UR4][R4.64] ;  /* 0x0000000404108981 */ /* 0x000722000c1e1900 */
[----:B------:R-:W-:Y:S01]  /*0200*/  MOV R18, RZ ;  /* 0x000000ff00127202 */ /* 0x000fe20000000f00 */
[----:B------:R-:W-:-:S03]  /*0210*/  IMAD.WIDE R10, R19, 0x4, R12 ;  /* 0x00000004130a7825 */ /* 0x000fc600078e020c */
[----:B------:R0:W4:Y:S01]  /*0220*/  @!P0 LDG.E.EL R21, desc[UR4][R6.64] ;  /* 0x0000000406158981 */ /* 0x000122000c2e1900 */
[----:B------:R-:W-:-:S03]  /*0230*/  HFMA2.MMA R12, -RZ, RZ, 0, 0 ;  /* 0x00000000ff0c7435 */ /* 0x000fc600000001ff */
[----:B------:R1:W5:Y:S01]  /*0240*/  @!P0 LDG.E R0, desc[UR4][R2.64] ;  /* 0x0000000402008981 */ /* 0x000362000c1e1900 */
[----:B---3--:R-:W-:-:S03]  /*0250*/  IMAD.WIDE R4, R19, 0x4, R14 ;  /* 0x0000000413047825 */ /* 0x008fc600078e020e */
[----:B------:R-:W3:Y:S01]  /*0260*/  @!P0 LDG.E R18, desc[UR4][R8.64] ;  /* 0x0000000408128981 */ /* 0x000ee2000c1e1900 */
[----:B0-----:R-:W0:Y:S03]  /*0270*/  LDC.64 R6, c[0x0][0x248] ;  /* 0x00009200ff067b82 */ /* 0x001e260000000a00 */
[----:B------:R-:W3:Y:S04]  /*0280*/  @!P0 LDG.E.EL R23, desc[UR4][R10.64] ;  /* 0x000000040a178981 */ /* 0x000ee8000c2e1900 */
[----:B------:R-:W3:Y:S01]  /*0290*/  @!P0 LDG.E.EL R12, desc[UR4][R4.64] ;  /* 0x00000004040c8981 */ /* 0x000ee2000c2e1900 */
[----:B------:R-:W-:Y:S02]  /*02a0*/  LOP3.LUT P0, RZ, R22, 0x10, RZ, 0xc0, !PT ;  /* 0x0000001016ff7812 */ /* 0x000fe4000780c0ff */
[----:B-1----:R-:W-:-:S02]  /*02b0*/  MOV R2, 0x3e800000 ;  /* 0x3e80000000027802 */ /* 0x002fc40000000f00 */
[----:B------:R-:W-:Y:S01]  /*02c0*/  ISETP.LT.AND P0, PT, R17, 0x10, !P0 ;  /* 0x000000101100780c */ /* 0x000fe20004701270 */
[----:B--2---:R-:W-:-:S04]  /*02d0*/  FADD R20, R20, 9.9999997473787516356e-06 ;  /* 0x3727c5ac14147421 */ /* 0x004fc80000000000 */
[----:B------:R-:W1:Y:S02]  /*02e0*/  MUFU.SQRT R13, R20 ;  /* 0x00000014000d7308 */ /* 0x000e640000002000 */
[C---:B-1----:R-:W-:Y:S02]  /*02f0*/  FSETP.GT.AND P2, PT, R13.reuse, 8.50705917302346158658e+37, PT ;  /* 0x7e8000000d00780b */ /* 0x042fe40003f44000 */
[----:B------:R-:W-:-:S11]  /*0300*/  FSETP.GEU.AND P1, PT, R13, 1.175494350822287508e-38, PT ;  /* 0x008000000d00780b */ /* 0x000fd60003f2e000 */
[----:B------:R-:W-:-:S04]  /*0310*/  @P2 FMUL R13, R13, 0.25 ;  /* 0x3e8000000d0d2820 */ /* 0x000fc80000400000 */
[----:B------:R-:W-:Y:S01]  /*0320*/  @!P1 FMUL R13, R13, 16777216 ;  /* 0x4b8000000d0d9820 */ /* 0x000fe20000400000 */
[----:B----4-:R-:W-:-:S05]  /*0330*/  FADD R21, R21, R16 ;  /* 0x0000001015157221 */ /* 0x010fca0000000000 */
[----:B------:R-:W1:Y:S01]  /*0340*/  MUFU.RCP R13, R13 ;  /* 0x0000000d000d7308 */ /* 0x000e620000001000 */
[----:B-----5:R-:W-:Y:S01]  /*0350*/  FADD R21, R21, R0 ;  /* 0x0000000015157221 */ /* 0x020fe20000000000 */
[----:B------:R-:W-:Y:S01]  /*0360*/  FSEL R0, R2, 1, P2 ;  /* 0x3f80000002007808 */ /* 0x000fe20001000000 */
[----:B---3--:R-:W-:-:S04]  /*0370*/  FADD R18, R23, R18 ;  /* 0x0000001217127221 */ /* 0x008fc80000000000 */
[----:B------:R-:W-:Y:S01]  /*0380*/  FADD R21, R18, R21 ;  /* 0x0000001512157221 */ /* 0x000fe20000000000 */
[----:B------:R-:W-:-:S03]  /*0390*/  @!P1 FMUL R0, R0, 16777216 ;  /* 0x4b80000000009820 */ /* 0x000fc60000400000 */
[----:B------:R-:W-:Y:S01]  /*03a0*/  FADD R12, R21, -R12 ;  /* 0x8000000c150c7221 */ /* 0x000fe20000000000 */
[----:B-1----:R-:W-:Y:S01]  /*03b0*/  FMUL R13, R13, R0 ;  /* 0x000000000d0d7220 */ /* 0x002fe20000400000 */
[----:B0-----:R-:W-:-:S04]  /*03c0*/  IMAD.WIDE R2, R17, 0x4, R6 ;  /* 0x0000000411027825 */ /* 0x001fc800078e0206 */
[----:B------:R-:W-:Y:S01]  /*03d0*/  FMUL R13, R12, R13 ;  /* 0x0000000d0c0d7220 */ /* 0x000fe20000400000 */
[----:B------:R-:W-:Y:S06]  /*03e0*/  @!P0 EXIT ;  /* 0x000000000000894d */ /* 0x000fec0003800000 */
[----:B------:R-:W-:Y:S01]  /*03f0*/  STG.E desc[UR4][R2.64], R13 ;  /* 0x0000000d02007986 */ /* 0x000fe2000c101904 */
[----:B------:R-:W-:Y:S05]  /*0400*/  EXIT ;  /* 0x000000000000794d */ /* 0x000fea0003800000 */
.L_x_0:
[----:B------:R-:W-:-:S00]  /*0410*/  BRA `(.L_x_0) ;  /* 0xfffffffc00fc7947 */ /* 0x000fc0000383ffff */
[----:B------:R-:W-:-:S00]  /*0420*/  NOP ;  /* 0x0000000000007918 */ /* 0x000fc00000000000 */
        /* <DEDUP_REMOVED lines=13> */
.L_x_1:


//--------------------- .nv.global.init           --------------------------
	.section	.nv.global.init,"aw",@progbits
.nv.global.init:
	.type		_$_str,@object
	.size		_$_str,(_$_str_$_2 - _$_str)
_$_str:
        /*0000*/ 	.byte	0x5f, 0x5f, 0x43, 0x55, 0x44, 0x41, 0x5f, 0x46, 0x54, 0x5a, 0x00
	.type		_$_str_$_2,@object
	.size		_$_str_$_2,(.L_1 - _$_str_$_2)
_$_str_$_2:
        /*000b*/ 	.byte	0x5f, 0x5f, 0x43, 0x55, 0x44, 0x41, 0x5f, 0x50, 0x52, 0x45, 0x43, 0x5f, 0x53, 0x51, 0x52, 0x54
        /*001b*/ 	.byte	0x00
.L_1:


//--------------------- .nv.constant0.triton_poi_fused__native_batch_norm_legit_no_training_12 --------------------------
	.section	.nv.constant0.triton_poi_fused__native_batch_norm_legit_no_training_12,"a",@progbits
	.sectionflags	@""
	.align	4
.nv.constant0.triton_poi_fused__native_batch_norm_legit_no_training_12:
	.zero		596
